//
// Generated by NVIDIA NVVM Compiler
//
// Compiler Build ID: CL-36424714
// Cuda compilation tools, release 13.0, V13.0.88
// Based on NVVM 20.0.0
//

.version 9.0
.target sm_100
.address_size 64

	// .globl	_Z20matrix_multiply_cudaPiS_S_

.visible .entry _Z20matrix_multiply_cudaPiS_S_(
	.param .u64 .ptr .align 1 _Z20matrix_multiply_cudaPiS_S__param_0,
	.param .u64 .ptr .align 1 _Z20matrix_multiply_cudaPiS_S__param_1,
	.param .u64 .ptr .align 1 _Z20matrix_multiply_cudaPiS_S__param_2
)
{
	.reg .pred 	%p<2>;
	.reg .b32 	%r<22>;
	.reg .b64 	%rd<21>;

	ld.param.u64 	%rd8, [_Z20matrix_multiply_cudaPiS_S__param_0];
	ld.param.u64 	%rd9, [_Z20matrix_multiply_cudaPiS_S__param_1];
	ld.param.u64 	%rd10, [_Z20matrix_multiply_cudaPiS_S__param_2];
	cvta.to.global.u64 	%rd11, %rd9;
	cvta.to.global.u64 	%rd12, %rd8;
	cvta.to.global.u64 	%rd13, %rd10;
	mov.u32 	%r6, %ctaid.x;
	mov.u32 	%r7, %ctaid.y;
	mad.lo.s32 	%r8, %r7, 500, %r6;
	mul.wide.u32 	%rd14, %r8, 4;
	add.s64 	%rd1, %rd13, %rd14;
	mov.b32 	%r20, 0;
	st.global.u32 	[%rd1], %r20;
	mul.wide.u32 	%rd15, %r7, 2000;
	add.s64 	%rd16, %rd15, %rd12;
	add.s64 	%rd20, %rd16, 8;
	mul.wide.u32 	%rd17, %r6, 4;
	add.s64 	%rd18, %rd17, %rd11;
	add.s64 	%rd19, %rd18, 4000;
	mov.u32 	%r21, %r20;
$L__BB0_1:
	ld.global.u32 	%r9, [%rd20+-8];
	ld.global.u32 	%r10, [%rd19+-4000];
	mad.lo.s32 	%r11, %r10, %r9, %r20;
	st.global.u32 	[%rd1], %r11;
	ld.global.u32 	%r12, [%rd20+-4];
	ld.global.u32 	%r13, [%rd19+-2000];
	mad.lo.s32 	%r14, %r13, %r12, %r11;
	st.global.u32 	[%rd1], %r14;
	ld.global.u32 	%r15, [%rd20];
	ld.global.u32 	%r16, [%rd19];
	mad.lo.s32 	%r17, %r16, %r15, %r14;
	st.global.u32 	[%rd1], %r17;
	ld.global.u32 	%r18, [%rd20+4];
	ld.global.u32 	%r19, [%rd19+2000];
	mad.lo.s32 	%r20, %r19, %r18, %r17;
	st.global.u32 	[%rd1], %r20;
	add.s32 	%r21, %r21, 4;
	add.s64 	%rd20, %rd20, 16;
	add.s64 	%rd19, %rd19, 8000;
	setp.ne.s32 	%p1, %r21, 500;
	@%p1 bra 	$L__BB0_1;
	ret;

}


// ===== COMPILED SASS (sm_100) =====

	.target	sm_100

	.elftype	@"ET_EXEC"


//--------------------- .note.nv.tkinfo           --------------------------
	.section	.note.nv.tkinfo,"",@"SHT_NOTE"
	.sectionflags	@"SHF_NOTE_NV_TKINFO"
	.tkinfo
        /*0018*/ 	.word	0x00000002
        /*0030*/ 	.string	""
        /*0030*/ 	.string	"ptxas"
        /*0030*/ 	.string	"Cuda compilation tools, release 13.0, V13.0.88"
        /*0030*/ 	.string	"Build cuda_13.0.r13.0/compiler.36424714_0"
        /*0030*/ 	.string	"-arch sm_100 -m 64 "



//--------------------- .note.nv.cuinfo           --------------------------
	.section	.note.nv.cuinfo,"",@"SHT_NOTE"
	.sectionflags	@"SHF_NOTE_NV_CUINFO"
        /*0018*/ 	.short	0x0002
        /*001a*/ 	.short	0x0064
        /*001c*/ 	.short	0x0082
	.zero		2


//--------------------- .nv.info                  --------------------------
	.section	.nv.info,"",@"SHT_CUDA_INFO"
	.align	4


	//----- nvinfo : EIATTR_REGCOUNT
	.align		4
        /*0000*/ 	.byte	0x04, 0x2f
        /*0002*/ 	.short	(.L_1 - .L_0)
	.align		4
.L_0:
        /*0004*/ 	.word	index@(_Z20matrix_multiply_cudaPiS_S_)
        /*0008*/ 	.word	0x00000014


	//----- nvinfo : EIATTR_FRAME_SIZE
	.align		4
.L_1:
        /*000c*/ 	.byte	0x04, 0x11
        /*000e*/ 	.short	(.L_3 - .L_2)
	.align		4
.L_2:
        /*0010*/ 	.word	index@(_Z20matrix_multiply_cudaPiS_S_)
        /*0014*/ 	.word	0x00000000


	//----- nvinfo : EIATTR_MIN_STACK_SIZE
	.align		4
.L_3:
        /*0018*/ 	.byte	0x04, 0x12
        /*001a*/ 	.short	(.L_5 - .L_4)
	.align		4
.L_4:
        /*001c*/ 	.word	index@(_Z20matrix_multiply_cudaPiS_S_)
        /*0020*/ 	.word	0x00000000
.L_5:


//--------------------- .nv.compat                --------------------------
	.section	.nv.compat,"",@"SHT_CUDA_COMPAT_INFO"
	.align	4
        /*0000*/ 	.byte	0x02, 0x09, 0x00, 0x00, 0x02, 0x02, 0x01, 0x00, 0x02, 0x05, 0x05, 0x00, 0x03, 0x07, 0x01, 0x01
        /*0010*/ 	.byte	0x02, 0x03, 0x00, 0x00, 0x02, 0x06, 0x01, 0x00, 0x04, 0x0b, 0x08, 0x00, 0x09, 0x00, 0x00, 0x00
        /*0020*/ 	.byte	0x00, 0x00, 0x00, 0x00


//--------------------- .nv.info._Z20matrix_multiply_cudaPiS_S_ --------------------------
	.section	.nv.info._Z20matrix_multiply_cudaPiS_S_,"",@"SHT_CUDA_INFO"
	.sectionflags	@""
	.align	4


	//----- nvinfo : EIATTR_CUDA_API_VERSION
	.align		4
        /*0000*/ 	.byte	0x04, 0x37
        /*0002*/ 	.short	(.L_7 - .L_6)
.L_6:
        /*0004*/ 	.word	0x00000082


	//----- nvinfo : EIATTR_KPARAM_INFO
	.align		4
.L_7:
        /*0008*/ 	.byte	0x04, 0x17
        /*000a*/ 	.short	(.L_9 - .L_8)
.L_8:
        /*000c*/ 	.word	0x00000000
        /*0010*/ 	.short	0x0002
        /*0012*/ 	.short	0x0010
        /*0014*/ 	.byte	0x00, 0xf5, 0x21, 0x00


	//----- nvinfo : EIATTR_KPARAM_INFO
	.align		4
.L_9:
        /*0018*/ 	.byte	0x04, 0x17
        /*001a*/ 	.short	(.L_11 - .L_10)
.L_10:
        /*001c*/ 	.word	0x00000000
        /*0020*/ 	.short	0x0001
        /*0022*/ 	.short	0x0008
        /*0024*/ 	.byte	0x00, 0xf5, 0x21, 0x00


	//----- nvinfo : EIATTR_KPARAM_INFO
	.align		4
.L_11:
        /*0028*/ 	.byte	0x04, 0x17
        /*002a*/ 	.short	(.L_13 - .L_12)
.L_12:
        /*002c*/ 	.word	0x00000000
        /*0030*/ 	.short	0x0000
        /*0032*/ 	.short	0x0000
        /*0034*/ 	.byte	0x00, 0xf5, 0x21, 0x00


	//----- nvinfo : EIATTR_SPARSE_MMA_MASK
	.align		4
.L_13:
        /*0038*/ 	.byte	0x03, 0x50
        /*003a*/ 	.short	0x0000


	//----- nvinfo : EIATTR_MAXREG_COUNT
	.align		4
        /*003c*/ 	.byte	0x03, 0x1b
        /*003e*/ 	.short	0x00ff


	//----- nvinfo : EIATTR_MERCURY_ISA_VERSION
	.align		4
        /*0040*/ 	.byte	0x03, 0x5f
        /*0042*/ 	.short	0x0101


	//----- nvinfo : EIATTR_VRC_CTA_INIT_COUNT
	.align		4
        /*0044*/ 	.byte	0x02, 0x4a
	.zero		1
	.zero		1


	//----- nvinfo : EIATTR_EXIT_INSTR_OFFSETS
	.align		4
        /*0048*/ 	.byte	0x04, 0x1c
        /*004a*/ 	.short	(.L_15 - .L_14)


	//   ....[0]....
.L_14:
        /*004c*/ 	.word	0x00000ec0


	//----- nvinfo : EIATTR_CBANK_PARAM_SIZE
	.align		4
.L_15:
        /*0050*/ 	.byte	0x03, 0x19
        /*0052*/ 	.short	0x0018


	//----- nvinfo : EIATTR_PARAM_CBANK
	.align		4
        /*0054*/ 	.byte	0x04, 0x0a
        /*0056*/ 	.short	(.L_17 - .L_16)
	.align		4
.L_16:
        /*0058*/ 	.word	index@(.nv.constant0._Z20matrix_multiply_cudaPiS_S_)
        /*005c*/ 	.short	0x0380
        /*005e*/ 	.short	0x0018


	//----- nvinfo : EIATTR_SW_WAR
	.align		4
.L_17:
        /*0060*/ 	.byte	0x04, 0x36
        /*0062*/ 	.short	(.L_19 - .L_18)
.L_18:
        /*0064*/ 	.word	0x00000008
.L_19:


//--------------------- .nv.callgraph             --------------------------
	.section	.nv.callgraph,"",@"SHT_CUDA_CALLGRAPH"
	.align	4
	.sectionentsize	8
	.align		4
        /*0000*/ 	.word	0x00000000
	.align		4
        /*0004*/ 	.word	0xffffffff
	.align		4
        /*0008*/ 	.word	0x00000000
	.align		4
        /*000c*/ 	.word	0xfffffffe
	.align		4
        /*0010*/ 	.word	0x00000000
	.align		4
        /*0014*/ 	.word	0xfffffffd
	.align		4
        /*0018*/ 	.word	0x00000000
	.align		4
        /*001c*/ 	.word	0xfffffffc


//--------------------- .text._Z20matrix_multiply_cudaPiS_S_ --------------------------
	.section	.text._Z20matrix_multiply_cudaPiS_S_,"ax",@progbits
	.align	128
        .global         _Z20matrix_multiply_cudaPiS_S_
        .type           _Z20matrix_multiply_cudaPiS_S_,@function
        .size           _Z20matrix_multiply_cudaPiS_S_,(.L_x_2 - _Z20matrix_multiply_cudaPiS_S_)
        .other          _Z20matrix_multiply_cudaPiS_S_,@"STO_CUDA_ENTRY STV_DEFAULT"
_Z20matrix_multiply_cudaPiS_S_:
.text._Z20matrix_multiply_cudaPiS_S_:
[----:B------:R-:W-:Y:S01]  /*0000*/  LDC R1, c[0x0][0x37c] ;  /* 0x0000df00ff017b82 */ /* 0x000fe20000000800 */
[----:B------:R-:W0:Y:S07]  /*0010*/  S2R R11, SR_CTAID.X ;  /* 0x00000000000b7919 */ /* 0x000e2e0000002500 */
[----:B------:R-:W1:Y:S01]  /*0020*/  LDC.64 R2, c[0x0][0x390] ;  /* 0x0000e400ff027b82 */ /* 0x000e620000000a00 */
[----:B------:R-:W2:Y:S01]  /*0030*/  LDCU.64 UR6, c[0x0][0x358] ;  /* 0x00006b00ff0677ac */ /* 0x000ea20008000a00 */
[----:B------:R-:W0:Y:S06]  /*0040*/  S2R R0, SR_CTAID.Y ;  /* 0x0000000000007919 */ /* 0x000e2c0000002600 */
[----:B------:R-:W3:Y:S08]  /*0050*/  LDC.64 R4, c[0x0][0x380] ;  /* 0x0000e000ff047b82 */ /* 0x000ef00000000a00 */
[----:B------:R-:W4:Y:S01]  /*0060*/  LDC.64 R6, c[0x0][0x388] ;  /* 0x0000e200ff067b82 */ /* 0x000f220000000a00 */
[----:B0-----:R-:W-:-:S02]  /*0070*/  IMAD R9, R0, 0x1f4, R11 ;  /* 0x000001f400097824 */ /* 0x001fc400078e020b */
[----:B---3--:R-:W-:-:S04]  /*0080*/  IMAD.WIDE.U32 R4, R0, 0x7d0, R4 ;  /* 0x000007d000047825 */ /* 0x008fc800078e0004 */
[----:B-1----:R-:W-:-:S04]  /*0090*/  IMAD.WIDE.U32 R2, R9, 0x4, R2 ;  /* 0x0000000409027825 */ /* 0x002fc800078e0002 */
[----:B----4-:R-:W-:Y:S01]  /*00a0*/  IMAD.WIDE.U32 R6, R11, 0x4, R6 ;  /* 0x000000040b067825 */ /* 0x010fe200078e0006 */
[----:B--2---:R-:W-:Y:S04]  /*00b0*/  STG.E desc[UR6][R2.64], RZ ;  /* 0x000000ff02007986 */ /* 0x004fe8000c101906 */
[----:B------:R-:W2:Y:S04]  /*00c0*/  LDG.E R0, desc[UR6][R4.64] ;  /* 0x0000000604007981 */ /* 0x000ea8000c1e1900 */
[----:B------:R-:W2:Y:S02]  /*00d0*/  LDG.E R9, desc[UR6][R6.64] ;  /* 0x0000000606097981 */ /* 0x000ea4000c1e1900 */
[----:B--2---:R-:W-:-:S05]  /*00e0*/  IMAD R9, R0, R9, RZ ;  /* 0x0000000900097224 */ /* 0x004fca00078e02ff */
[----:B------:R0:W-:Y:S04]  /*00f0*/  STG.E desc[UR6][R2.64], R9 ;  /* 0x0000000902007986 */ /* 0x0001e8000c101906 */
[----:B------:R-:W2:Y:S04]  /*0100*/  LDG.E R0, desc[UR6][R4.64+0x4] ;  /* 0x0000040604007981 */ /* 0x000ea8000c1e1900 */
[----:B------:R-:W2:Y:S02]  /*0110*/  LDG.E R8, desc[UR6][R6.64+0x7d0] ;  /* 0x0007d00606087981 */ /* 0x000ea4000c1e1900 */
[----:B--2---:R-:W-:-:S05]  /*0120*/  IMAD R11, R0, R8, R9 ;  /* 0x00000008000b7224 */ /* 0x004fca00078e0209 */
[----:B------:R1:W-:Y:S04]  /*0130*/  STG.E desc[UR6][R2.64], R11 ;  /* 0x0000000b02007986 */ /* 0x0003e8000c101906 */
[----:B------:R-:W2:Y:S04]  /*0140*/  LDG.E R0, desc[UR6][R4.64+0x8] ;  /* 0x0000080604007981 */ /* 0x000ea8000c1e1900 */
[----:B------:R-:W2:Y:S02]  /*0150*/  LDG.E R8, desc[UR6][R6.64+0xfa0] ;  /* 0x000fa00606087981 */ /* 0x000ea4000c1e1900 */
[----:B--2---:R-:W-:-:S05]  /*0160*/  IMAD R13, R0, R8, R11 ;  /* 0x00000008000d7224 */ /* 0x004fca00078e020b */
[----:B------:R2:W-:Y:S04]  /*0170*/  STG.E desc[UR6][R2.64], R13 ;  /* 0x0000000d02007986 */ /* 0x0005e8000c101906 */
[----:B------:R-:W0:Y:S04]  /*0180*/  LDG.E R0, desc[UR6][R4.64+0xc] ;  /* 0x00000c0604007981 */ /* 0x000e28000c1e1900 */
[----:B------:R-:W0:Y:S02]  /*0190*/  LDG.E R8, desc[UR6][R6.64+0x1770] ;  /* 0x0017700606087981 */ /* 0x000e24000c1e1900 */
[----:B0-----:R-:W-:-:S05]  /*01a0*/  IMAD R9, R0, R8, R13 ;  /* 0x0000000800097224 */ /* 0x001fca00078e020d */
[----:B------:R0:W-:Y:S04]  /*01b0*/  STG.E desc[UR6][R2.64], R9 ;  /* 0x0000000902007986 */ /* 0x0001e8000c101906 */
[----:B------:R-:W1:Y:S04]  /*01c0*/  LDG.E R0, desc[UR6][R4.64+0x10] ;  /* 0x0000100604007981 */ /* 0x000e68000c1e1900 */
[----:B------:R-:W1:Y:S02]  /*01d0*/  LDG.E R8, desc[UR6][R6.64+0x1f40] ;  /* 0x001f400606087981 */ /* 0x000e64000c1e1900 */
[----:B-1----:R-:W-:-:S05]  /*01e0*/  IMAD R11, R0, R8, R9 ;  /* 0x00000008000b7224 */ /* 0x002fca00078e0209 */
        /* <DEDUP_REMOVED lines=53> */
[----:B------:R-:W3:Y:S04]  /*0540*/  LDG.E R0, desc[UR6][R4.64+0x48] ;  /* 0x0000480604007981 */ /* 0x000ee8000c1e1900 */
[----:B------:R-:W3:Y:S02]  /*0550*/  LDG.E R8, desc[UR6][R6.64+0x8ca0] ;  /* 0x008ca00606087981 */ /* 0x000ee4000c1e1900 */
[----:B---3--:R-:W-:-:S05]  /*0560*/  IMAD R15, R0, R8, R13 ;  /* 0x00000008000f7224 */ /* 0x008fca00078e020d */
[----:B------:R2:W-:Y:S04]  /*0570*/  STG.E desc[UR6][R2.64], R15 ;  /* 0x0000000f02007986 */ /* 0x0005e8000c101906 */
[----:B------:R-:W3:Y:S04]  /*0580*/  LDG.E R0, desc[UR6][R4.64+0x4c] ;  /* 0x00004c0604007981 */ /* 0x000ee8000c1e1900 */
[----:B0-----:R-:W3:Y:S01]  /*0590*/  LDG.E R9, desc[UR6][R6.64+0x9470] ;  /* 0x0094700606097981 */ /* 0x001ee2000c1e1900 */
[----:B------:R-:W-:Y:S01]  /*05a0*/  IADD3 R8, P0, PT, R4, 0x58, RZ ;  /* 0x0000005804087810 */ /* 0x000fe20007f1e0ff */
[----:B------:R-:W-:-:S03]  /*05b0*/  UMOV UR4, 0x14 ;  /* 0x0000001400047882 */ /* 0x000fc60000000000 */
[----:B------:R-:W-:Y:S01]  /*05c0*/  IADD3.X R17, PT, PT, RZ, R5, RZ, P0, !PT ;  /* 0x00000005ff117210 */ /* 0x000fe200007fe4ff */
[----:B---3--:R-:W-:Y:S01]  /*05d0*/  IMAD R9, R0, R9, R15 ;  /* 0x0000000900097224 */ /* 0x008fe200078e020f */
[----:B------:R-:W-:-:S04]  /*05e0*/  IADD3 R0, P1, PT, R6, 0xabe0, RZ ;  /* 0x0000abe006007810 */ /* 0x000fc80007f3e0ff */
[----:B------:R2:W-:Y:S01]  /*05f0*/  STG.E desc[UR6][R2.64], R9 ;  /* 0x0000000902007986 */ /* 0x0005e2000c101906 */
[----:B-1----:R-:W-:-:S08]  /*0600*/  IADD3.X R11, PT, PT, RZ, R7, RZ, P1, !PT ;  /* 0x00000007ff0b7210 */ /* 0x002fd00000ffe4ff */
.L_x_0:
[----:B------:R-:W-:Y:S02]  /*0610*/  MOV R4, R8 ;  /* 0x0000000800047202 */ /* 0x000fe40000000f00 */
[----:B------:R-:W-:Y:S02]  /*0620*/  MOV R5, R17 ;  /* 0x0000001100057202 */ /* 0x000fe40000000f00 */
[----:B------:R-:W-:Y:S02]  /*0630*/  MOV R6, R0 ;  /* 0x0000000000067202 */ /* 0x000fe40000000f00 */
[----:B------:R-:W-:Y:S01]  /*0640*/  MOV R7, R11 ;  /* 0x0000000b00077202 */ /* 0x000fe20000000f00 */
[----:B------:R-:W2:Y:S04]  /*0650*/  LDG.E R0, desc[UR6][R4.64+-0x8] ;  /* 0xfffff80604007981 */ /* 0x000ea8000c1e1900 */
[----:B------:R-:W2:Y:S02]  /*0660*/  LDG.E R8, desc[UR6][R6.64+-0xfa0] ;  /* 0xfff0600606087981 */ /* 0x000ea4000c1e1900 */
[----:B--23--:R-:W-:-:S05]  /*0670*/  IMAD R9, R0, R8, R9 ;  /* 0x0000000800097224 */ /* 0x00cfca00078e0209 */
        /* <DEDUP_REMOVED lines=108> */
[----:B------:R-:W-:Y:S04]  /*0d40*/  STG.E desc[UR6][R2.64], R15 ;  /* 0x0000000f02007986 */ /* 0x000fe8000c101906 */
[----:B------:R-:W3:Y:S04]  /*0d50*/  LDG.E R0, desc[UR6][R4.64+0x68] ;  /* 0x0000680604007981 */ /* 0x000ee8000c1e1900 */
[----:B0-----:R-:W3:Y:S02]  /*0d60*/  LDG.E R9, desc[UR6][R6.64+0xcb20] ;  /* 0x00cb200606097981 */ /* 0x001ee4000c1e1900 */
[----:B---3--:R-:W-:-:S05]  /*0d70*/  IMAD R9, R0, R9, R15 ;  /* 0x0000000900097224 */ /* 0x008fca00078e020f */
        /* <DEDUP_REMOVED lines=10> */
[----:B------:R-:W0:Y:S01]  /*0e20*/  LDG.E R8, desc[UR6][R6.64+0xe290] ;  /* 0x00e2900606087981 */ /* 0x000e22000c1e1900 */
[----:B------:R-:W-:-:S04]  /*0e30*/  UIADD3 UR4, UPT, UPT, UR4, 0x20, URZ ;  /* 0x0000002004047890 */ /* 0x000fc8000fffe0ff */
[----:B------:R-:W-:Y:S01]  /*0e40*/  UISETP.NE.AND UP0, UPT, UR4, 0x1f4, UPT ;  /* 0x000001f40400788c */ /* 0x000fe2000bf05270 */
[----:B0-----:R-:W-:Y:S01]  /*0e50*/  IMAD R9, R0, R8, R13 ;  /* 0x0000000800097224 */ /* 0x001fe200078e020d */
[----:B------:R-:W-:Y:S02]  /*0e60*/  IADD3 R8, P0, PT, R4, 0x80, RZ ;  /* 0x0000008004087810 */ /* 0x000fe40007f1e0ff */
[----:B------:R-:W-:Y:S02]  /*0e70*/  IADD3 R0, P1, PT, R6, 0xfa00, RZ ;  /* 0x0000fa0006007810 */ /* 0x000fe40007f3e0ff */
[----:B------:R3:W-:Y:S01]  /*0e80*/  STG.E desc[UR6][R2.64], R9 ;  /* 0x0000000902007986 */ /* 0x0007e2000c101906 */
[----:B------:R-:W-:Y:S02]  /*0e90*/  IADD3.X R17, PT, PT, RZ, R5, RZ, P0, !PT ;  /* 0x00000005ff117210 */ /* 0x000fe400007fe4ff */
[----:B-1----:R-:W-:Y:S01]  /*0ea0*/  IADD3.X R11, PT, PT, RZ, R7, RZ, P1, !PT ;  /* 0x00000007ff0b7210 */ /* 0x002fe20000ffe4ff */
[----:B------:R-:W-:Y:S07]  /*0eb0*/  BRA.U UP0, `(.L_x_0) ;  /* 0xfffffff500d47547 */ /* 0x000fee000b83ffff */
[----:B------:R-:W-:Y:S05]  /*0ec0*/  EXIT ;  /* 0x000000000000794d */ /* 0x000fea0003800000 */
.L_x_1:
[----:B------:R-:W-:-:S00]  /*0ed0*/  BRA `(.L_x_1) ;  /* 0xfffffffc00fc7947 */ /* 0x000fc0000383ffff */
[----:B------:R-:W-:-:S00]  /*0ee0*/  NOP ;  /* 0x0000000000007918 */ /* 0x000fc00000000000 */
        /* <DEDUP_REMOVED lines=9> */
.L_x_2:


//--------------------- .nv.shared.reserved.0     --------------------------
	.section	.nv.shared.reserved.0,"aw",@nobits
	.weak		__nv_reservedSMEM_offset_0_alias
	.size		__nv_reservedSMEM_offset_0_alias, 0, 64
	.other		__nv_reservedSMEM_offset_0_alias,@"STO_CUDA_RESERVED_SHARED STV_DEFAULT"
__nv_reservedSMEM_offset_0_alias:
	.zero		0
	.zero		64


//--------------------- .nv.constant0._Z20matrix_multiply_cudaPiS_S_ --------------------------
	.section	.nv.constant0._Z20matrix_multiply_cudaPiS_S_,"a",@progbits
	.sectionflags	@""
	.align	4
.nv.constant0._Z20matrix_multiply_cudaPiS_S_:
	.zero		920


//--------------------- SYMBOLS --------------------------

	.type		.nv.reservedSmem.offset0,@object
	.size		.nv.reservedSmem.offset0,0x4
